//
// Generated by NVIDIA NVVM Compiler
//
// Compiler Build ID: CL-36424714
// Cuda compilation tools, release 13.0, V13.0.88
// Based on NVVM 20.0.0
//

.version 9.0
.target sm_100
.address_size 64

	// .globl	_Z11find_kernelPiS_ii

.visible .entry _Z11find_kernelPiS_ii(
	.param .u64 .ptr .align 1 _Z11find_kernelPiS_ii_param_0,
	.param .u64 .ptr .align 1 _Z11find_kernelPiS_ii_param_1,
	.param .u32 _Z11find_kernelPiS_ii_param_2,
	.param .u32 _Z11find_kernelPiS_ii_param_3
)
{
	.reg .pred 	%p<6>;
	.reg .b32 	%r<35>;
	.reg .b64 	%rd<7>;

	ld.param.u64 	%rd3, [_Z11find_kernelPiS_ii_param_0];
	ld.param.u64 	%rd4, [_Z11find_kernelPiS_ii_param_1];
	ld.param.u32 	%r16, [_Z11find_kernelPiS_ii_param_2];
	ld.param.u32 	%r17, [_Z11find_kernelPiS_ii_param_3];
	mov.u32 	%r18, %tid.x;
	mov.u32 	%r19, %ctaid.x;
	mov.u32 	%r1, %ntid.x;
	mad.lo.s32 	%r20, %r19, %r1, %r18;
	add.s32 	%r29, %r20, 1;
	setp.ge.s32 	%p1, %r29, %r16;
	@%p1 bra 	$L__BB0_8;
	cvta.to.global.u64 	%rd1, %rd4;
	mov.u32 	%r22, %tid.y;
	mov.u32 	%r23, %ctaid.y;
	mov.u32 	%r24, %ntid.y;
	mad.lo.s32 	%r25, %r23, %r24, %r22;
	add.s32 	%r3, %r25, 1;
	mov.u32 	%r26, %nctaid.y;
	mul.lo.s32 	%r4, %r24, %r26;
	mov.u32 	%r27, %nctaid.x;
	mul.lo.s32 	%r5, %r1, %r27;
	cvta.to.global.u64 	%rd2, %rd3;
	mov.b32 	%r33, -10000;
$L__BB0_2:
	setp.ge.s32 	%p2, %r3, %r17;
	@%p2 bra 	$L__BB0_7;
	mul.lo.s32 	%r8, %r29, %r17;
	mov.u32 	%r31, %r3;
$L__BB0_4:
	add.s32 	%r28, %r31, %r8;
	mul.wide.s32 	%rd5, %r28, 4;
	add.s64 	%rd6, %rd2, %rd5;
	ld.global.u32 	%r11, [%rd6];
	setp.le.s32 	%p3, %r11, %r33;
	@%p3 bra 	$L__BB0_6;
	st.global.u32 	[%rd1], %r29;
	st.global.u32 	[%rd1+4], %r31;
	st.global.u32 	[%rd1+8], %r11;
	mov.u32 	%r33, %r11;
$L__BB0_6:
	add.s32 	%r31, %r31, %r4;
	setp.lt.s32 	%p4, %r31, %r17;
	@%p4 bra 	$L__BB0_4;
$L__BB0_7:
	add.s32 	%r29, %r29, %r5;
	setp.lt.s32 	%p5, %r29, %r16;
	@%p5 bra 	$L__BB0_2;
$L__BB0_8:
	ret;

}
	// .globl	_Z12align_kernelPcS_PiS0_S0_iiiii
.visible .entry _Z12align_kernelPcS_PiS0_S0_iiiii(
	.param .u64 .ptr .align 1 _Z12align_kernelPcS_PiS0_S0_iiiii_param_0,
	.param .u64 .ptr .align 1 _Z12align_kernelPcS_PiS0_S0_iiiii_param_1,
	.param .u64 .ptr .align 1 _Z12align_kernelPcS_PiS0_S0_iiiii_param_2,
	.param .u64 .ptr .align 1 _Z12align_kernelPcS_PiS0_S0_iiiii_param_3,
	.param .u64 .ptr .align 1 _Z12align_kernelPcS_PiS0_S0_iiiii_param_4,
	.param .u32 _Z12align_kernelPcS_PiS0_S0_iiiii_param_5,
	.param .u32 _Z12align_kernelPcS_PiS0_S0_iiiii_param_6,
	.param .u32 _Z12align_kernelPcS_PiS0_S0_iiiii_param_7,
	.param .u32 _Z12align_kernelPcS_PiS0_S0_iiiii_param_8,
	.param .u32 _Z12align_kernelPcS_PiS0_S0_iiiii_param_9
)
{
	.reg .pred 	%p<12>;
	.reg .b16 	%rs<3>;
	.reg .b32 	%r<48>;
	.reg .b64 	%rd<29>;

	ld.param.u64 	%rd8, [_Z12align_kernelPcS_PiS0_S0_iiiii_param_1];
	ld.param.u64 	%rd9, [_Z12align_kernelPcS_PiS0_S0_iiiii_param_2];
	ld.param.u64 	%rd10, [_Z12align_kernelPcS_PiS0_S0_iiiii_param_3];
	ld.param.u64 	%rd11, [_Z12align_kernelPcS_PiS0_S0_iiiii_param_4];
	ld.param.u32 	%r21, [_Z12align_kernelPcS_PiS0_S0_iiiii_param_5];
	ld.param.u32 	%r22, [_Z12align_kernelPcS_PiS0_S0_iiiii_param_6];
	ld.param.u32 	%r23, [_Z12align_kernelPcS_PiS0_S0_iiiii_param_7];
	ld.param.u32 	%r24, [_Z12align_kernelPcS_PiS0_S0_iiiii_param_8];
	ld.param.u32 	%r25, [_Z12align_kernelPcS_PiS0_S0_iiiii_param_9];
	cvta.to.global.u64 	%rd1, %rd11;
	cvta.to.global.u64 	%rd2, %rd10;
	mov.u32 	%r26, %tid.x;
	mov.u32 	%r27, %ctaid.x;
	mov.u32 	%r1, %ntid.x;
	mad.lo.s32 	%r45, %r27, %r1, %r26;
	setp.ge.s32 	%p1, %r45, %r21;
	@%p1 bra 	$L__BB1_15;
	cvta.to.global.u64 	%rd3, %rd9;
	mov.u32 	%r28, %tid.y;
	mov.u32 	%r29, %ctaid.y;
	mov.u32 	%r30, %ntid.y;
	mad.lo.s32 	%r3, %r29, %r30, %r28;
	mov.u32 	%r31, %nctaid.y;
	mul.lo.s32 	%r4, %r30, %r31;
	mov.u32 	%r32, %nctaid.x;
	mul.lo.s32 	%r5, %r1, %r32;
	cvta.to.global.u64 	%rd4, %rd8;
$L__BB1_2:
	setp.ge.s32 	%p2, %r3, %r22;
	@%p2 bra 	$L__BB1_14;
	mul.lo.s32 	%r7, %r45, %r22;
	sub.s32 	%r8, %r7, %r22;
	cvt.s64.s32 	%rd13, %r45;
	mov.u32 	%r46, %r3;
$L__BB1_4:
	ld.param.u64 	%rd28, [_Z12align_kernelPcS_PiS0_S0_iiiii_param_0];
	cvta.to.global.u64 	%rd12, %rd28;
	add.s64 	%rd14, %rd12, %rd13;
	ld.global.u8 	%rs1, [%rd14];
	cvt.s64.s32 	%rd15, %r46;
	add.s64 	%rd16, %rd4, %rd15;
	ld.global.u8 	%rs2, [%rd16];
	setp.eq.s16 	%p3, %rs1, %rs2;
	selp.b32 	%r10, %r24, %r25, %p3;
	add.s32 	%r11, %r46, %r7;
	mul.wide.s32 	%rd17, %r11, 4;
	add.s64 	%rd5, %rd3, %rd17;
	ld.global.u32 	%r12, [%rd5+-4];
	add.s32 	%r13, %r12, %r23;
	add.s32 	%r33, %r46, %r8;
	mul.wide.s32 	%rd18, %r33, 4;
	add.s64 	%rd6, %rd3, %rd18;
	ld.global.u32 	%r34, [%rd6+-4];
	add.s32 	%r14, %r10, %r34;
	setp.ge.s32 	%p4, %r13, %r14;
	@%p4 bra 	$L__BB1_8;
	ld.global.u32 	%r47, [%rd6];
$L__BB1_6:
	add.s32 	%r18, %r47, %r23;
	max.s32 	%r36, %r18, 1;
	setp.gt.s32 	%p8, %r36, %r14;
	@%p8 bra 	$L__BB1_10;
	mul.wide.s32 	%rd25, %r11, 4;
	add.s64 	%rd26, %rd2, %rd25;
	add.s32 	%r41, %r45, -1;
	st.global.u32 	[%rd26], %r41;
	add.s32 	%r42, %r46, -1;
	add.s64 	%rd27, %rd1, %rd25;
	st.global.u32 	[%rd27], %r42;
	ld.global.u32 	%r43, [%rd6+-4];
	add.s32 	%r44, %r43, %r10;
	st.global.u32 	[%rd5], %r44;
	bra.uni 	$L__BB1_13;
$L__BB1_8:
	ld.global.u32 	%r47, [%rd6];
	setp.lt.s32 	%p5, %r12, %r47;
	setp.lt.s32 	%p6, %r13, 1;
	or.pred  	%p7, %p5, %p6;
	@%p7 bra 	$L__BB1_6;
	mul.wide.s32 	%rd19, %r11, 4;
	add.s64 	%rd20, %rd2, %rd19;
	st.global.u32 	[%rd20], %r45;
	add.s32 	%r35, %r46, -1;
	add.s64 	%rd21, %rd1, %rd19;
	st.global.u32 	[%rd21], %r35;
	bra.uni 	$L__BB1_13;
$L__BB1_10:
	setp.lt.s32 	%p9, %r18, 1;
	@%p9 bra 	$L__BB1_12;
	mul.wide.s32 	%rd22, %r11, 4;
	add.s64 	%rd23, %rd2, %rd22;
	add.s32 	%r38, %r45, -1;
	st.global.u32 	[%rd23], %r38;
	add.s64 	%rd24, %rd1, %rd22;
	st.global.u32 	[%rd24], %r46;
	ld.global.u32 	%r39, [%rd6];
	add.s32 	%r40, %r39, %r23;
	st.global.u32 	[%rd5], %r40;
	bra.uni 	$L__BB1_13;
$L__BB1_12:
	mov.b32 	%r37, 0;
	st.global.u32 	[%rd5], %r37;
$L__BB1_13:
	add.s32 	%r46, %r46, %r4;
	setp.lt.s32 	%p10, %r46, %r22;
	@%p10 bra 	$L__BB1_4;
$L__BB1_14:
	add.s32 	%r45, %r45, %r5;
	setp.lt.s32 	%p11, %r45, %r21;
	@%p11 bra 	$L__BB1_2;
$L__BB1_15:
	ret;

}


// ===== COMPILED SASS (sm_100) =====

	.target	sm_100

	.elftype	@"ET_EXEC"


//--------------------- .note.nv.tkinfo           --------------------------
	.section	.note.nv.tkinfo,"",@"SHT_NOTE"
	.sectionflags	@"SHF_NOTE_NV_TKINFO"
	.tkinfo
        /*0018*/ 	.word	0x00000002
        /*0030*/ 	.string	""
        /*0030*/ 	.string	"ptxas"
        /*0030*/ 	.string	"Cuda compilation tools, release 13.0, V13.0.88"
        /*0030*/ 	.string	"Build cuda_13.0.r13.0/compiler.36424714_0"
        /*0030*/ 	.string	"-arch sm_100 -m 64 "



//--------------------- .note.nv.cuinfo           --------------------------
	.section	.note.nv.cuinfo,"",@"SHT_NOTE"
	.sectionflags	@"SHF_NOTE_NV_CUINFO"
        /*0018*/ 	.short	0x0002
        /*001a*/ 	.short	0x0064
        /*001c*/ 	.short	0x0082
	.zero		2


//--------------------- .nv.info                  --------------------------
	.section	.nv.info,"",@"SHT_CUDA_INFO"
	.align	4


	//----- nvinfo : EIATTR_REGCOUNT
	.align		4
        /*0000*/ 	.byte	0x04, 0x2f
        /*0002*/ 	.short	(.L_1 - .L_0)
	.align		4
.L_0:
        /*0004*/ 	.word	index@(_Z11find_kernelPiS_ii)
        /*0008*/ 	.word	0x00000010


	//----- nvinfo : EIATTR_FRAME_SIZE
	.align		4
.L_1:
        /*000c*/ 	.byte	0x04, 0x11
        /*000e*/ 	.short	(.L_3 - .L_2)
	.align		4
.L_2:
        /*0010*/ 	.word	index@(_Z11find_kernelPiS_ii)
        /*0014*/ 	.word	0x00000000


	//----- nvinfo : EIATTR_REGCOUNT
	.align		4
.L_3:
        /*0018*/ 	.byte	0x04, 0x2f
        /*001a*/ 	.short	(.L_5 - .L_4)
	.align		4
.L_4:
        /*001c*/ 	.word	index@(_Z12align_kernelPcS_PiS0_S0_iiiii)
        /*0020*/ 	.word	0x00000020


	//----- nvinfo : EIATTR_FRAME_SIZE
	.align		4
.L_5:
        /*0024*/ 	.byte	0x04, 0x11
        /*0026*/ 	.short	(.L_7 - .L_6)
	.align		4
.L_6:
        /*0028*/ 	.word	index@(_Z12align_kernelPcS_PiS0_S0_iiiii)
        /*002c*/ 	.word	0x00000000


	//----- nvinfo : EIATTR_MIN_STACK_SIZE
	.align		4
.L_7:
        /*0030*/ 	.byte	0x04, 0x12
        /*0032*/ 	.short	(.L_9 - .L_8)
	.align		4
.L_8:
        /*0034*/ 	.word	index@(_Z12align_kernelPcS_PiS0_S0_iiiii)
        /*0038*/ 	.word	0x00000000


	//----- nvinfo : EIATTR_MIN_STACK_SIZE
	.align		4
.L_9:
        /*003c*/ 	.byte	0x04, 0x12
        /*003e*/ 	.short	(.L_11 - .L_10)
	.align		4
.L_10:
        /*0040*/ 	.word	index@(_Z11find_kernelPiS_ii)
        /*0044*/ 	.word	0x00000000
.L_11:


//--------------------- .nv.compat                --------------------------
	.section	.nv.compat,"",@"SHT_CUDA_COMPAT_INFO"
	.align	4
        /*0000*/ 	.byte	0x02, 0x09, 0x00, 0x00, 0x02, 0x02, 0x01, 0x00, 0x02, 0x05, 0x05, 0x00, 0x03, 0x07, 0x01, 0x01
        /*0010*/ 	.byte	0x02, 0x03, 0x00, 0x00, 0x02, 0x06, 0x01, 0x00, 0x04, 0x0b, 0x08, 0x00, 0x09, 0x00, 0x00, 0x00
        /*0020*/ 	.byte	0x00, 0x00, 0x00, 0x00


//--------------------- .nv.info._Z12align_kernelPcS_PiS0_S0_iiiii --------------------------
	.section	.nv.info._Z12align_kernelPcS_PiS0_S0_iiiii,"",@"SHT_CUDA_INFO"
	.sectionflags	@""
	.align	4


	//----- nvinfo : EIATTR_CUDA_API_VERSION
	.align		4
        /*0000*/ 	.byte	0x04, 0x37
        /*0002*/ 	.short	(.L_13 - .L_12)
.L_12:
        /*0004*/ 	.word	0x00000082


	//----- nvinfo : EIATTR_KPARAM_INFO
	.align		4
.L_13:
        /*0008*/ 	.byte	0x04, 0x17
        /*000a*/ 	.short	(.L_15 - .L_14)
.L_14:
        /*000c*/ 	.word	0x00000000
        /*0010*/ 	.short	0x0009
        /*0012*/ 	.short	0x0038
        /*0014*/ 	.byte	0x00, 0xf0, 0x11, 0x00


	//----- nvinfo : EIATTR_KPARAM_INFO
	.align		4
.L_15:
        /*0018*/ 	.byte	0x04, 0x17
        /*001a*/ 	.short	(.L_17 - .L_16)
.L_16:
        /*001c*/ 	.word	0x00000000
        /*0020*/ 	.short	0x0008
        /*0022*/ 	.short	0x0034
        /*0024*/ 	.byte	0x00, 0xf0, 0x11, 0x00


	//----- nvinfo : EIATTR_KPARAM_INFO
	.align		4
.L_17:
        /*0028*/ 	.byte	0x04, 0x17
        /*002a*/ 	.short	(.L_19 - .L_18)
.L_18:
        /*002c*/ 	.word	0x00000000
        /*0030*/ 	.short	0x0007
        /*0032*/ 	.short	0x0030
        /*0034*/ 	.byte	0x00, 0xf0, 0x11, 0x00


	//----- nvinfo : EIATTR_KPARAM_INFO
	.align		4
.L_19:
        /*0038*/ 	.byte	0x04, 0x17
        /*003a*/ 	.short	(.L_21 - .L_20)
.L_20:
        /*003c*/ 	.word	0x00000000
        /*0040*/ 	.short	0x0006
        /*0042*/ 	.short	0x002c
        /*0044*/ 	.byte	0x00, 0xf0, 0x11, 0x00


	//----- nvinfo : EIATTR_KPARAM_INFO
	.align		4
.L_21:
        /*0048*/ 	.byte	0x04, 0x17
        /*004a*/ 	.short	(.L_23 - .L_22)
.L_22:
        /*004c*/ 	.word	0x00000000
        /*0050*/ 	.short	0x0005
        /*0052*/ 	.short	0x0028
        /*0054*/ 	.byte	0x00, 0xf0, 0x11, 0x00


	//----- nvinfo : EIATTR_KPARAM_INFO
	.align		4
.L_23:
        /*0058*/ 	.byte	0x04, 0x17
        /*005a*/ 	.short	(.L_25 - .L_24)
.L_24:
        /*005c*/ 	.word	0x00000000
        /*0060*/ 	.short	0x0004
        /*0062*/ 	.short	0x0020
        /*0064*/ 	.byte	0x00, 0xf5, 0x21, 0x00


	//----- nvinfo : EIATTR_KPARAM_INFO
	.align		4
.L_25:
        /*0068*/ 	.byte	0x04, 0x17
        /*006a*/ 	.short	(.L_27 - .L_26)
.L_26:
        /*006c*/ 	.word	0x00000000
        /*0070*/ 	.short	0x0003
        /*0072*/ 	.short	0x0018
        /*0074*/ 	.byte	0x00, 0xf5, 0x21, 0x00


	//----- nvinfo : EIATTR_KPARAM_INFO
	.align		4
.L_27:
        /*0078*/ 	.byte	0x04, 0x17
        /*007a*/ 	.short	(.L_29 - .L_28)
.L_28:
        /*007c*/ 	.word	0x00000000
        /*0080*/ 	.short	0x0002
        /*0082*/ 	.short	0x0010
        /*0084*/ 	.byte	0x00, 0xf5, 0x21, 0x00


	//----- nvinfo : EIATTR_KPARAM_INFO
	.align		4
.L_29:
        /*0088*/ 	.byte	0x04, 0x17
        /*008a*/ 	.short	(.L_31 - .L_30)
.L_30:
        /*008c*/ 	.word	0x00000000
        /*0090*/ 	.short	0x0001
        /*0092*/ 	.short	0x0008
        /*0094*/ 	.byte	0x00, 0xf5, 0x21, 0x00


	//----- nvinfo : EIATTR_KPARAM_INFO
	.align		4
.L_31:
        /*0098*/ 	.byte	0x04, 0x17
        /*009a*/ 	.short	(.L_33 - .L_32)
.L_32:
        /*009c*/ 	.word	0x00000000
        /*00a0*/ 	.short	0x0000
        /*00a2*/ 	.short	0x0000
        /*00a4*/ 	.byte	0x00, 0xf5, 0x21, 0x00


	//----- nvinfo : EIATTR_SPARSE_MMA_MASK
	.align		4
.L_33:
        /*00a8*/ 	.byte	0x03, 0x50
        /*00aa*/ 	.short	0x0000


	//----- nvinfo : EIATTR_MAXREG_COUNT
	.align		4
        /*00ac*/ 	.byte	0x03, 0x1b
        /*00ae*/ 	.short	0x00ff


	//----- nvinfo : EIATTR_MERCURY_ISA_VERSION
	.align		4
        /*00b0*/ 	.byte	0x03, 0x5f
        /*00b2*/ 	.short	0x0101


	//----- nvinfo : EIATTR_VRC_CTA_INIT_COUNT
	.align		4
        /*00b4*/ 	.byte	0x02, 0x4a
	.zero		1
	.zero		1


	//----- nvinfo : EIATTR_EXIT_INSTR_OFFSETS
	.align		4
        /*00b8*/ 	.byte	0x04, 0x1c
        /*00ba*/ 	.short	(.L_35 - .L_34)


	//   ....[0]....
.L_34:
        /*00bc*/ 	.word	0x00000070


	//   ....[1]....
        /*00c0*/ 	.word	0x00000640


	//----- nvinfo : EIATTR_CRS_STACK_SIZE
	.align		4
.L_35:
        /*00c4*/ 	.byte	0x04, 0x1e
        /*00c6*/ 	.short	(.L_37 - .L_36)
.L_36:
        /*00c8*/ 	.word	0x00000000


	//----- nvinfo : EIATTR_CBANK_PARAM_SIZE
	.align		4
.L_37:
        /*00cc*/ 	.byte	0x03, 0x19
        /*00ce*/ 	.short	0x003c


	//----- nvinfo : EIATTR_PARAM_CBANK
	.align		4
        /*00d0*/ 	.byte	0x04, 0x0a
        /*00d2*/ 	.short	(.L_39 - .L_38)
	.align		4
.L_38:
        /*00d4*/ 	.word	index@(.nv.constant0._Z12align_kernelPcS_PiS0_S0_iiiii)
        /*00d8*/ 	.short	0x0380
        /*00da*/ 	.short	0x003c


	//----- nvinfo : EIATTR_SW_WAR
	.align		4
.L_39:
        /*00dc*/ 	.byte	0x04, 0x36
        /*00de*/ 	.short	(.L_41 - .L_40)
.L_40:
        /*00e0*/ 	.word	0x00000008
.L_41:


//--------------------- .nv.info._Z11find_kernelPiS_ii --------------------------
	.section	.nv.info._Z11find_kernelPiS_ii,"",@"SHT_CUDA_INFO"
	.sectionflags	@""
	.align	4


	//----- nvinfo : EIATTR_CUDA_API_VERSION
	.align		4
        /*0000*/ 	.byte	0x04, 0x37
        /*0002*/ 	.short	(.L_43 - .L_42)
.L_42:
        /*0004*/ 	.word	0x00000082


	//----- nvinfo : EIATTR_KPARAM_INFO
	.align		4
.L_43:
        /*0008*/ 	.byte	0x04, 0x17
        /*000a*/ 	.short	(.L_45 - .L_44)
.L_44:
        /*000c*/ 	.word	0x00000000
        /*0010*/ 	.short	0x0003
        /*0012*/ 	.short	0x0014
        /*0014*/ 	.byte	0x00, 0xf0, 0x11, 0x00


	//----- nvinfo : EIATTR_KPARAM_INFO
	.align		4
.L_45:
        /*0018*/ 	.byte	0x04, 0x17
        /*001a*/ 	.short	(.L_47 - .L_46)
.L_46:
        /*001c*/ 	.word	0x00000000
        /*0020*/ 	.short	0x0002
        /*0022*/ 	.short	0x0010
        /*0024*/ 	.byte	0x00, 0xf0, 0x11, 0x00


	//----- nvinfo : EIATTR_KPARAM_INFO
	.align		4
.L_47:
        /*0028*/ 	.byte	0x04, 0x17
        /*002a*/ 	.short	(.L_49 - .L_48)
.L_48:
        /*002c*/ 	.word	0x00000000
        /*0030*/ 	.short	0x0001
        /*0032*/ 	.short	0x0008
        /*0034*/ 	.byte	0x00, 0xf5, 0x21, 0x00


	//----- nvinfo : EIATTR_KPARAM_INFO
	.align		4
.L_49:
        /*0038*/ 	.byte	0x04, 0x17
        /*003a*/ 	.short	(.L_51 - .L_50)
.L_50:
        /*003c*/ 	.word	0x00000000
        /*0040*/ 	.short	0x0000
        /*0042*/ 	.short	0x0000
        /*0044*/ 	.byte	0x00, 0xf5, 0x21, 0x00


	//----- nvinfo : EIATTR_SPARSE_MMA_MASK
	.align		4
.L_51:
        /*0048*/ 	.byte	0x03, 0x50
        /*004a*/ 	.short	0x0000


	//----- nvinfo : EIATTR_MAXREG_COUNT
	.align		4
        /*004c*/ 	.byte	0x03, 0x1b
        /*004e*/ 	.short	0x00ff


	//----- nvinfo : EIATTR_MERCURY_ISA_VERSION
	.align		4
        /*0050*/ 	.byte	0x03, 0x5f
        /*0052*/ 	.short	0x0101


	//----- nvinfo : EIATTR_VRC_CTA_INIT_COUNT
	.align		4
        /*0054*/ 	.byte	0x02, 0x4a
	.zero		1
	.zero		1


	//----- nvinfo : EIATTR_EXIT_INSTR_OFFSETS
	.align		4
        /*0058*/ 	.byte	0x04, 0x1c
        /*005a*/ 	.short	(.L_53 - .L_52)


	//   ....[0]....
.L_52:
        /*005c*/ 	.word	0x00000080


	//   ....[1]....
        /*0060*/ 	.word	0x000002c0


	//----- nvinfo : EIATTR_CRS_STACK_SIZE
	.align		4
.L_53:
        /*0064*/ 	.byte	0x04, 0x1e
        /*0066*/ 	.short	(.L_55 - .L_54)
.L_54:
        /*0068*/ 	.word	0x00000000


	//----- nvinfo : EIATTR_CBANK_PARAM_SIZE
	.align		4
.L_55:
        /*006c*/ 	.byte	0x03, 0x19
        /*006e*/ 	.short	0x0018


	//----- nvinfo : EIATTR_PARAM_CBANK
	.align		4
        /*0070*/ 	.byte	0x04, 0x0a
        /*0072*/ 	.short	(.L_57 - .L_56)
	.align		4
.L_56:
        /*0074*/ 	.word	index@(.nv.constant0._Z11find_kernelPiS_ii)
        /*0078*/ 	.short	0x0380
        /*007a*/ 	.short	0x0018


	//----- nvinfo : EIATTR_SW_WAR
	.align		4
.L_57:
        /*007c*/ 	.byte	0x04, 0x36
        /*007e*/ 	.short	(.L_59 - .L_58)
.L_58:
        /*0080*/ 	.word	0x00000008
.L_59:


//--------------------- .nv.callgraph             --------------------------
	.section	.nv.callgraph,"",@"SHT_CUDA_CALLGRAPH"
	.align	4
	.sectionentsize	8
	.align		4
        /*0000*/ 	.word	0x00000000
	.align		4
        /*0004*/ 	.word	0xffffffff
	.align		4
        /*0008*/ 	.word	0x00000000
	.align		4
        /*000c*/ 	.word	0xfffffffe
	.align		4
        /*0010*/ 	.word	0x00000000
	.align		4
        /*0014*/ 	.word	0xfffffffd
	.align		4
        /*0018*/ 	.word	0x00000000
	.align		4
        /*001c*/ 	.word	0xfffffffc


//--------------------- .text._Z12align_kernelPcS_PiS0_S0_iiiii --------------------------
	.section	.text._Z12align_kernelPcS_PiS0_S0_iiiii,"ax",@progbits
	.align	128
        .global         _Z12align_kernelPcS_PiS0_S0_iiiii
        .type           _Z12align_kernelPcS_PiS0_S0_iiiii,@function
        .size           _Z12align_kernelPcS_PiS0_S0_iiiii,(.L_x_17 - _Z12align_kernelPcS_PiS0_S0_iiiii)
        .other          _Z12align_kernelPcS_PiS0_S0_iiiii,@"STO_CUDA_ENTRY STV_DEFAULT"
_Z12align_kernelPcS_PiS0_S0_iiiii:
.text._Z12align_kernelPcS_PiS0_S0_iiiii:
[----:B------:R-:W-:Y:S01]  /*0000*/  LDC R1, c[0x0][0x37c] ;  /* 0x0000df00ff017b82 */ /* 0x000fe20000000800 */
[----:B------:R-:W0:Y:S07]  /*0010*/  S2R R0, SR_TID.X ;  /* 0x0000000000007919 */ /* 0x000e2e0000002100 */
[----:B------:R-:W0:Y:S01]  /*0020*/  S2UR UR4, SR_CTAID.X ;  /* 0x00000000000479c3 */ /* 0x000e220000002500 */
[----:B------:R-:W1:Y:S07]  /*0030*/  LDCU UR5, c[0x0][0x3a8] ;  /* 0x00007500ff0577ac */ /* 0x000e6e0008000800 */
[----:B------:R-:W0:Y:S02]  /*0040*/  LDC R5, c[0x0][0x360] ;  /* 0x0000d800ff057b82 */ /* 0x000e240000000800 */
[----:B0-----:R-:W-:-:S05]  /*0050*/  IMAD R0, R5, UR4, R0 ;  /* 0x0000000405007c24 */ /* 0x001fca000f8e0200 */
[----:B-1----:R-:W-:-:S13]  /*0060*/  ISETP.GE.AND P0, PT, R0, UR5, PT ;  /* 0x0000000500007c0c */ /* 0x002fda000bf06270 */
[----:B------:R-:W-:Y:S05]  /*0070*/  @P0 EXIT ;  /* 0x000000000000094d */ /* 0x000fea0003800000 */
[----:B------:R-:W0:Y:S01]  /*0080*/  S2R R2, SR_TID.Y ;  /* 0x0000000000027919 */ /* 0x000e220000002200 */
[----:B------:R-:W0:Y:S01]  /*0090*/  S2UR UR4, SR_CTAID.Y ;  /* 0x00000000000479c3 */ /* 0x000e220000002600 */
[----:B------:R-:W1:Y:S01]  /*00a0*/  LDCU.64 UR8, c[0x0][0x358] ;  /* 0x00006b00ff0877ac */ /* 0x000e620008000a00 */
[----:B------:R-:W2:Y:S06]  /*00b0*/  LDCU.64 UR10, c[0x0][0x388] ;  /* 0x00007100ff0a77ac */ /* 0x000eac0008000a00 */
[----:B------:R-:W0:Y:S01]  /*00c0*/  LDC R3, c[0x0][0x364] ;  /* 0x0000d900ff037b82 */ /* 0x000e220000000800 */
[----:B------:R-:W3:Y:S01]  /*00d0*/  LDCU UR5, c[0x0][0x374] ;  /* 0x00006e80ff0577ac */ /* 0x000ee20008000800 */
[----:B------:R-:W4:Y:S02]  /*00e0*/  LDCU UR6, c[0x0][0x370] ;  /* 0x00006e00ff0677ac */ /* 0x000f240008000800 */
[----:B----4-:R-:W-:-:S02]  /*00f0*/  IMAD R5, R5, UR6, RZ ;  /* 0x0000000605057c24 */ /* 0x010fc4000f8e02ff */
[C---:B0-----:R-:W-:Y:S02]  /*0100*/  IMAD R2, R3.reuse, UR4, R2 ;  /* 0x0000000403027c24 */ /* 0x041fe4000f8e0202 */
[----:B-123--:R-:W-:-:S07]  /*0110*/  IMAD R3, R3, UR5, RZ ;  /* 0x0000000503037c24 */ /* 0x00efce000f8e02ff */
.L_x_10:
[----:B0-----:R-:W0:Y:S01]  /*0120*/  LDC R17, c[0x0][0x3ac] ;  /* 0x0000eb00ff117b82 */ /* 0x001e220000000800 */
[----:B------:R-:W-:Y:S01]  /*0130*/  BSSY.RECONVERGENT B0, `(.L_x_0) ;  /* 0x000004c000007945 */ /* 0x000fe20003800200 */
[----:B0-----:R-:W-:-:S13]  /*0140*/  ISETP.GE.AND P0, PT, R2, R17, PT ;  /* 0x000000110200720c */ /* 0x001fda0003f06270 */
[----:B---34-:R-:W-:Y:S05]  /*0150*/  @P0 BRA `(.L_x_1) ;  /* 0x0000000400240947 */ /* 0x018fea0003800000 */
[----:B------:R-:W0:Y:S01]  /*0160*/  LDCU.64 UR4, c[0x0][0x380] ;  /* 0x00007000ff0477ac */ /* 0x000e220008000a00 */
[----:B------:R-:W1:Y:S01]  /*0170*/  LDC R7, c[0x0][0x3ac] ;  /* 0x0000eb00ff077b82 */ /* 0x000e620000000800 */
[----:B------:R-:W-:Y:S02]  /*0180*/  IMAD R4, R0, R17, -R17 ;  /* 0x0000001100047224 */ /* 0x000fe400078e0a11 */
[----:B------:R-:W-:-:S05]  /*0190*/  IMAD.MOV.U32 R6, RZ, RZ, R2 ;  /* 0x000000ffff067224 */ /* 0x000fca00078e0002 */
[----:B------:R-:W2:Y:S08]  /*01a0*/  LDC.64 R8, c[0x0][0x398] ;  /* 0x0000e600ff087b82 */ /* 0x000eb00000000a00 */
[----:B------:R-:W3:Y:S01]  /*01b0*/  LDC.64 R10, c[0x0][0x3a0] ;  /* 0x0000e800ff0a7b82 */ /* 0x000ee20000000a00 */
[----:B0-----:R-:W-:-:S04]  /*01c0*/  IADD3 R14, P0, PT, R0, UR4, RZ ;  /* 0x00000004000e7c10 */ /* 0x001fc8000ff1e0ff */
[----:B------:R-:W-:-:S03]  /*01d0*/  LEA.HI.X.SX32 R15, R0, UR5, 0x1, P0 ;  /* 0x00000005000f7c11 */ /* 0x000fc600080f0eff */
[----:B------:R-:W0:Y:S06]  /*01e0*/  LDC.64 R12, c[0x0][0x390] ;  /* 0x0000e400ff0c7b82 */ /* 0x000e2c0000000a00 */
.L_x_9:
[----:B-1----:R-:W-:Y:S01]  /*01f0*/  IADD3 R22, P0, PT, R6, UR10, RZ ;  /* 0x0000000a06167c10 */ /* 0x002fe2000ff1e0ff */
[----:B----4-:R-:W4:Y:S01]  /*0200*/  LDG.E.U8 R24, desc[UR8][R14.64] ;  /* 0x000000080e187981 */ /* 0x010f22000c1e1100 */
[----:B0-----:R-:W-:Y:S01]  /*0210*/  IADD3 R17, PT, PT, R4, R6, RZ ;  /* 0x0000000604117210 */ /* 0x001fe20007ffe0ff */
[----:B-1----:R-:W-:Y:S01]  /*0220*/  IMAD R25, R0, R7, R6 ;  /* 0x0000000700197224 */ /* 0x002fe200078e0206 */
[----:B------:R-:W-:Y:S01]  /*0230*/  LEA.HI.X.SX32 R23, R6, UR11, 0x1, P0 ;  /* 0x0000000b06177c11 */ /* 0x000fe200080f0eff */
[----:B------:R-:W1:Y:S05]  /*0240*/  LDC.64 R20, c[0x0][0x3b0] ;  /* 0x0000ec00ff147b82 */ /* 0x000e6a0000000a00 */
[----:B------:R-:W4:Y:S01]  /*0250*/  LDG.E.U8 R23, desc[UR8][R22.64] ;  /* 0x0000000816177981 */ /* 0x000f22000c1e1100 */
[----:B0-----:R-:W-:-:S04]  /*0260*/  IMAD.WIDE R16, R17, 0x4, R12 ;  /* 0x0000000411107825 */ /* 0x001fc800078e020c */
[----:B------:R-:W-:Y:S01]  /*0270*/  IMAD.WIDE R18, R25, 0x4, R12 ;  /* 0x0000000419127825 */ /* 0x000fe200078e020c */
[----:B------:R-:W5:Y:S04]  /*0280*/  LDG.E R26, desc[UR8][R16.64+-0x4] ;  /* 0xfffffc08101a7981 */ /* 0x000f68000c1e1900 */
[----:B------:R-:W2:Y:S01]  /*0290*/  LDG.E R27, desc[UR8][R18.64+-0x4] ;  /* 0xfffffc08121b7981 */ /* 0x000ea2000c1e1900 */
[----:B------:R-:W-:Y:S04]  /*02a0*/  BSSY.RECONVERGENT B1, `(.L_x_2) ;  /* 0x0000031000017945 */ /* 0x000fe80003800200 */
[----:B------:R-:W-:Y:S01]  /*02b0*/  BSSY.RELIABLE B2, `(.L_x_3) ;  /* 0x0000015000027945 */ /* 0x000fe20003800100 */
[----:B----4-:R-:W-:-:S13]  /*02c0*/  ISETP.NE.AND P0, PT, R24, R23, PT ;  /* 0x000000171800720c */ /* 0x010fda0003f05270 */
[----:B-1----:R-:W5:Y:S01]  /*02d0*/  @P0 LDC R21, c[0x0][0x3b8] ;  /* 0x0000ee00ff150b82 */ /* 0x002f620000000800 */
[----:B--2---:R-:W-:Y:S01]  /*02e0*/  IADD3 R23, PT, PT, R27, R20, RZ ;  /* 0x000000141b177210 */ /* 0x004fe20007ffe0ff */
[----:B-----5:R-:W-:-:S05]  /*02f0*/  IMAD.IADD R24, R21, 0x1, R26 ;  /* 0x0000000115187824 */ /* 0x020fca00078e021a */
[----:B------:R-:W-:-:S13]  /*0300*/  ISETP.GE.AND P0, PT, R23, R24, PT ;  /* 0x000000181700720c */ /* 0x000fda0003f06270 */
[----:B------:R-:W-:Y:S05]  /*0310*/  @P0 BRA `(.L_x_4) ;  /* 0x0000000000080947 */ /* 0x000fea0003800000 */
[----:B------:R0:W5:Y:S01]  /*0320*/  LDG.E R26, desc[UR8][R16.64] ;  /* 0x00000008101a7981 */ /* 0x000162000c1e1900 */
[----:B------:R-:W-:Y:S05]  /*0330*/  BRA `(.L_x_5) ;  /* 0x0000000000307947 */ /* 0x000fea0003800000 */
.L_x_4:
[----:B------:R-:W2:Y:S01]  /*0340*/  LDG.E R26, desc[UR8][R16.64] ;  /* 0x00000008101a7981 */ /* 0x000ea2000c1e1900 */
[----:B------:R-:W-:-:S04]  /*0350*/  ISETP.GE.AND P0, PT, R23, 0x1, PT ;  /* 0x000000011700780c */ /* 0x000fc80003f06270 */
[----:B--2---:R-:W-:-:S13]  /*0360*/  ISETP.LT.OR P0, PT, R27, R26, !P0 ;  /* 0x0000001a1b00720c */ /* 0x004fda0004701670 */
[----:B------:R-:W0:Y:S01]  /*0370*/  @!P0 LDC.64 R22, c[0x0][0x398] ;  /* 0x0000e600ff168b82 */ /* 0x000e220000000a00 */
[----:B------:R-:W-:Y:S01]  /*0380*/  @!P0 VIADD R27, R6, 0xffffffff ;  /* 0xffffffff061b8836 */ /* 0x000fe20000000000 */
[----:B------:R-:W-:Y:S05]  /*0390*/  @!P0 BREAK.RELIABLE B2 ;  /* 0x0000000000028942 */ /* 0x000fea0003800100 */
[C---:B0-----:R-:W-:Y:S02]  /*03a0*/  @!P0 IMAD.WIDE R28, R25.reuse, 0x4, R22 ;  /* 0x00000004191c8825 */ /* 0x041fe400078e0216 */
[----:B------:R-:W0:Y:S03]  /*03b0*/  @!P0 LDC.64 R22, c[0x0][0x3a0] ;  /* 0x0000e800ff168b82 */ /* 0x000e260000000a00 */
[----:B------:R1:W-:Y:S01]  /*03c0*/  @!P0 STG.E desc[UR8][R28.64], R0 ;  /* 0x000000001c008986 */ /* 0x0003e2000c101908 */
[----:B0-----:R-:W-:-:S05]  /*03d0*/  @!P0 IMAD.WIDE R22, R25, 0x4, R22 ;  /* 0x0000000419168825 */ /* 0x001fca00078e0216 */
[----:B------:R1:W-:Y:S01]  /*03e0*/  @!P0 STG.E desc[UR8][R22.64], R27 ;  /* 0x0000001b16008986 */ /* 0x0003e2000c101908 */
[----:B------:R-:W-:Y:S05]  /*03f0*/  @!P0 BRA `(.L_x_6) ;  /* 0x00000000006c8947 */ /* 0x000fea0003800000 */
.L_x_5:
[----:B------:R-:W-:Y:S05]  /*0400*/  BSYNC.RELIABLE B2 ;  /* 0x0000000000027941 */ /* 0x000fea0003800100 */
.L_x_3:
[----:B-----5:R-:W-:-:S04]  /*0410*/  IADD3 R26, PT, PT, R26, R20, RZ ;  /* 0x000000141a1a7210 */ /* 0x020fc80007ffe0ff */
[----:B-1----:R-:W-:-:S04]  /*0420*/  VIMNMX R23, PT, PT, R26, 0x1, !PT ;  /* 0x000000011a177848 */ /* 0x002fc80007fe0100 */
[----:B------:R-:W-:-:S13]  /*0430*/  ISETP.GT.AND P0, PT, R23, R24, PT ;  /* 0x000000181700720c */ /* 0x000fda0003f04270 */
[----:B------:R-:W-:Y:S05]  /*0440*/  @P0 BRA `(.L_x_7) ;  /* 0x0000000000280947 */ /* 0x000fea0003800000 */
[----:B------:R-:W-:Y:S01]  /*0450*/  VIADD R27, R0, 0xffffffff ;  /* 0xffffffff001b7836 */ /* 0x000fe20000000000 */
[----:B------:R-:W-:Y:S01]  /*0460*/  IADD3 R29, PT, PT, R6, -0x1, RZ ;  /* 0xffffffff061d7810 */ /* 0x000fe20007ffe0ff */
[----:B------:R-:W-:-:S04]  /*0470*/  IMAD.WIDE R22, R25, 0x4, R8 ;  /* 0x0000000419167825 */ /* 0x000fc800078e0208 */
[----:B---3--:R-:W-:Y:S01]  /*0480*/  IMAD.WIDE R24, R25, 0x4, R10 ;  /* 0x0000000419187825 */ /* 0x008fe200078e020a */
[----:B------:R1:W-:Y:S04]  /*0490*/  STG.E desc[UR8][R22.64], R27 ;  /* 0x0000001b16007986 */ /* 0x0003e8000c101908 */
[----:B------:R1:W-:Y:S04]  /*04a0*/  STG.E desc[UR8][R24.64], R29 ;  /* 0x0000001d18007986 */ /* 0x0003e8000c101908 */
[----:B0-----:R-:W2:Y:S02]  /*04b0*/  LDG.E R16, desc[UR8][R16.64+-0x4] ;  /* 0xfffffc0810107981 */ /* 0x001ea4000c1e1900 */
[----:B--2---:R-:W-:-:S05]  /*04c0*/  IMAD.IADD R21, R21, 0x1, R16 ;  /* 0x0000000115157824 */ /* 0x004fca00078e0210 */
[----:B------:R1:W-:Y:S01]  /*04d0*/  STG.E desc[UR8][R18.64], R21 ;  /* 0x0000001512007986 */ /* 0x0003e2000c101908 */
[----:B------:R-:W-:Y:S05]  /*04e0*/  BRA `(.L_x_6) ;  /* 0x0000000000307947 */ /* 0x000fea0003800000 */
.L_x_7:
[----:B------:R-:W-:-:S13]  /*04f0*/  ISETP.GE.AND P0, PT, R26, 0x1, PT ;  /* 0x000000011a00780c */ /* 0x000fda0003f06270 */
[----:B------:R-:W-:Y:S05]  /*0500*/  @!P0 BRA `(.L_x_8) ;  /* 0x0000000000248947 */ /* 0x000fea0003800000 */
[----:B------:R-:W-:Y:S01]  /*0510*/  IADD3 R27, PT, PT, R0, -0x1, RZ ;  /* 0xffffffff001b7810 */ /* 0x000fe20007ffe0ff */
[----:B------:R-:W-:-:S04]  /*0520*/  IMAD.WIDE R22, R25, 0x4, R8 ;  /* 0x0000000419167825 */ /* 0x000fc800078e0208 */
[----:B---3--:R-:W-:Y:S01]  /*0530*/  IMAD.WIDE R24, R25, 0x4, R10 ;  /* 0x0000000419187825 */ /* 0x008fe200078e020a */
[----:B------:R2:W-:Y:S04]  /*0540*/  STG.E desc[UR8][R22.64], R27 ;  /* 0x0000001b16007986 */ /* 0x0005e8000c101908 */
[----:B------:R2:W-:Y:S04]  /*0550*/  STG.E desc[UR8][R24.64], R6 ;  /* 0x0000000618007986 */ /* 0x0005e8000c101908 */
[----:B0-----:R-:W3:Y:S02]  /*0560*/  LDG.E R17, desc[UR8][R16.64] ;  /* 0x0000000810117981 */ /* 0x001ee4000c1e1900 */
[----:B---3--:R-:W-:-:S05]  /*0570*/  IMAD.IADD R21, R17, 0x1, R20 ;  /* 0x0000000111157824 */ /* 0x008fca00078e0214 */
[----:B------:R2:W-:Y:S01]  /*0580*/  STG.E desc[UR8][R18.64], R21 ;  /* 0x0000001512007986 */ /* 0x0005e2000c101908 */
[----:B------:R-:W-:Y:S05]  /*0590*/  BRA `(.L_x_6) ;  /* 0x0000000000047947 */ /* 0x000fea0003800000 */
.L_x_8:
[----:B------:R4:W-:Y:S02]  /*05a0*/  STG.E desc[UR8][R18.64], RZ ;  /* 0x000000ff12007986 */ /* 0x0009e4000c101908 */
.L_x_6:
[----:B------:R-:W-:Y:S05]  /*05b0*/  BSYNC.RECONVERGENT B1 ;  /* 0x0000000000017941 */ /* 0x000fea0003800200 */
.L_x_2:
[----:B--2---:R-:W-:-:S04]  /*05c0*/  IADD3 R6, PT, PT, R3, R6, RZ ;  /* 0x0000000603067210 */ /* 0x004fc80007ffe0ff */
[----:B------:R-:W-:-:S13]  /*05d0*/  ISETP.GE.AND P0, PT, R6, R7, PT ;  /* 0x000000070600720c */ /* 0x000fda0003f06270 */
[----:B------:R-:W-:Y:S05]  /*05e0*/  @!P0 BRA `(.L_x_9) ;  /* 0xfffffffc00008947 */ /* 0x000fea000383ffff */
.L_x_1:
[----:B------:R-:W-:Y:S05]  /*05f0*/  BSYNC.RECONVERGENT B0 ;  /* 0x0000000000007941 */ /* 0x000fea0003800200 */
.L_x_0:
[----:B------:R-:W2:Y:S01]  /*0600*/  LDCU UR4, c[0x0][0x3a8] ;  /* 0x00007500ff0477ac */ /* 0x000ea20008000800 */
[----:B-1----:R-:W-:-:S05]  /*0610*/  IMAD.IADD R0, R5, 0x1, R0 ;  /* 0x0000000105007824 */ /* 0x002fca00078e0200 */
[----:B--2---:R-:W-:-:S13]  /*0620*/  ISETP.GE.AND P0, PT, R0, UR4, PT ;  /* 0x0000000400007c0c */ /* 0x004fda000bf06270 */
[----:B------:R-:W-:Y:S05]  /*0630*/  @!P0 BRA `(.L_x_10) ;  /* 0xfffffff800b88947 */ /* 0x000fea000383ffff */
[----:B------:R-:W-:Y:S05]  /*0640*/  EXIT ;  /* 0x000000000000794d */ /* 0x000fea0003800000 */
.L_x_11:
[----:B------:R-:W-:-:S00]  /*0650*/  BRA `(.L_x_11) ;  /* 0xfffffffc00fc7947 */ /* 0x000fc0000383ffff */
[----:B------:R-:W-:-:S00]  /*0660*/  NOP ;  /* 0x0000000000007918 */ /* 0x000fc00000000000 */
        /* <DEDUP_REMOVED lines=9> */
.L_x_17:


//--------------------- .text._Z11find_kernelPiS_ii --------------------------
	.section	.text._Z11find_kernelPiS_ii,"ax",@progbits
	.align	128
        .global         _Z11find_kernelPiS_ii
        .type           _Z11find_kernelPiS_ii,@function
        .size           _Z11find_kernelPiS_ii,(.L_x_18 - _Z11find_kernelPiS_ii)
        .other          _Z11find_kernelPiS_ii,@"STO_CUDA_ENTRY STV_DEFAULT"
_Z11find_kernelPiS_ii:
.text._Z11find_kernelPiS_ii:
[----:B------:R-:W-:Y:S01]  /*0000*/  LDC R1, c[0x0][0x37c] ;  /* 0x0000df00ff017b82 */ /* 0x000fe20000000800 */
[----:B------:R-:W0:Y:S07]  /*0010*/  S2R R0, SR_TID.X ;  /* 0x0000000000007919 */ /* 0x000e2e0000002100 */
[----:B------:R-:W0:Y:S01]  /*0020*/  S2UR UR4, SR_CTAID.X ;  /* 0x00000000000479c3 */ /* 0x000e220000002500 */
[----:B------:R-:W1:Y:S07]  /*0030*/  LDCU UR5, c[0x0][0x390] ;  /* 0x00007200ff0577ac */ /* 0x000e6e0008000800 */
[----:B------:R-:W0:Y:S02]  /*0040*/  LDC R11, c[0x0][0x360] ;  /* 0x0000d800ff0b7b82 */ /* 0x000e240000000800 */
[----:B0-----:R-:W-:-:S05]  /*0050*/  IMAD R0, R11, UR4, R0 ;  /* 0x000000040b007c24 */ /* 0x001fca000f8e0200 */
[----:B------:R-:W-:-:S04]  /*0060*/  IADD3 R0, PT, PT, R0, 0x1, RZ ;  /* 0x0000000100007810 */ /* 0x000fc80007ffe0ff */
[----:B-1----:R-:W-:-:S13]  /*0070*/  ISETP.GE.AND P0, PT, R0, UR5, PT ;  /* 0x0000000500007c0c */ /* 0x002fda000bf06270 */
[----:B------:R-:W-:Y:S05]  /*0080*/  @P0 EXIT ;  /* 0x000000000000094d */ /* 0x000fea0003800000 */
[----:B------:R-:W0:Y:S01]  /*0090*/  S2R R2, SR_TID.Y ;  /* 0x0000000000027919 */ /* 0x000e220000002200 */
[----:B------:R-:W0:Y:S01]  /*00a0*/  S2UR UR4, SR_CTAID.Y ;  /* 0x00000000000479c3 */ /* 0x000e220000002600 */
[----:B------:R-:W-:Y:S01]  /*00b0*/  MOV R10, 0xffffd8f0 ;  /* 0xffffd8f0000a7802 */ /* 0x000fe20000000f00 */
[----:B------:R-:W1:Y:S01]  /*00c0*/  LDCU.64 UR8, c[0x0][0x358] ;  /* 0x00006b00ff0877ac */ /* 0x000e620008000a00 */
[----:B------:R-:W2:Y:S05]  /*00d0*/  LDCU UR7, c[0x0][0x394] ;  /* 0x00007280ff0777ac */ /* 0x000eaa0008000800 */
[----:B------:R-:W0:Y:S01]  /*00e0*/  LDC R9, c[0x0][0x364] ;  /* 0x0000d900ff097b82 */ /* 0x000e220000000800 */
[----:B------:R-:W3:Y:S01]  /*00f0*/  LDCU UR5, c[0x0][0x374] ;  /* 0x00006e80ff0577ac */ /* 0x000ee20008000800 */
[----:B------:R-:W4:Y:S01]  /*0100*/  LDCU UR6, c[0x0][0x370] ;  /* 0x00006e00ff0677ac */ /* 0x000f220008000800 */
[----:B0-----:R-:W-:-:S02]  /*0110*/  IMAD R2, R9, UR4, R2 ;  /* 0x0000000409027c24 */ /* 0x001fc4000f8e0202 */
[----:B---3--:R-:W-:Y:S02]  /*0120*/  IMAD R9, R9, UR5, RZ ;  /* 0x0000000509097c24 */ /* 0x008fe4000f8e02ff */
[----:B------:R-:W-:Y:S02]  /*0130*/  VIADD R8, R2, 0x1 ;  /* 0x0000000102087836 */ /* 0x000fe40000000000 */
[----:B-12-4-:R-:W-:-:S07]  /*0140*/  IMAD R11, R11, UR6, RZ ;  /* 0x000000060b0b7c24 */ /* 0x016fce000f8e02ff */
.L_x_15:
[----:B------:R-:W0:Y:S01]  /*0150*/  LDCU UR4, c[0x0][0x394] ;  /* 0x00007280ff0477ac */ /* 0x000e220008000800 */
[----:B------:R-:W-:Y:S01]  /*0160*/  BSSY.RECONVERGENT B0, `(.L_x_12) ;  /* 0x0000011000007945 */ /* 0x000fe20003800200 */
[----:B0-----:R-:W-:-:S13]  /*0170*/  ISETP.GE.AND P0, PT, R8, UR4, PT ;  /* 0x0000000408007c0c */ /* 0x001fda000bf06270 */
[----:B------:R-:W-:Y:S05]  /*0180*/  @P0 BRA `(.L_x_13) ;  /* 0x0000000000380947 */ /* 0x000fea0003800000 */
[----:B------:R-:W0:Y:S01]  /*0190*/  LDC.64 R6, c[0x0][0x380] ;  /* 0x0000e000ff067b82 */ /* 0x000e220000000a00 */
[----:B------:R-:W-:-:S07]  /*01a0*/  MOV R13, R8 ;  /* 0x00000008000d7202 */ /* 0x000fce0000000f00 */
.L_x_14:
[----:B------:R-:W-:-:S04]  /*01b0*/  IMAD R3, R0, UR7, R13 ;  /* 0x0000000700037c24 */ /* 0x000fc8000f8e020d */
[----:B0-----:R-:W-:-:S06]  /*01c0*/  IMAD.WIDE R2, R3, 0x4, R6 ;  /* 0x0000000403027825 */ /* 0x001fcc00078e0206 */
[----:B------:R-:W2:Y:S02]  /*01d0*/  LDG.E R3, desc[UR8][R2.64] ;  /* 0x0000000802037981 */ /* 0x000ea4000c1e1900 */
[----:B--2---:R-:W-:-:S13]  /*01e0*/  ISETP.GT.AND P0, PT, R3, R10, PT ;  /* 0x0000000a0300720c */ /* 0x004fda0003f04270 */
[----:B------:R-:W0:Y:S01]  /*01f0*/  @P0 LDC.64 R4, c[0x0][0x388] ;  /* 0x0000e200ff040b82 */ /* 0x000e220000000a00 */
[----:B------:R-:W-:Y:S01]  /*0200*/  @P0 MOV R10, R3 ;  /* 0x00000003000a0202 */ /* 0x000fe20000000f00 */
[----:B0-----:R0:W-:Y:S04]  /*0210*/  @P0 STG.E desc[UR8][R4.64+0x4], R13 ;  /* 0x0000040d04000986 */ /* 0x0011e8000c101908 */
[----:B------:R1:W-:Y:S04]  /*0220*/  @P0 STG.E desc[UR8][R4.64], R0 ;  /* 0x0000000004000986 */ /* 0x0003e8000c101908 */
[----:B------:R1:W-:Y:S01]  /*0230*/  @P0 STG.E desc[UR8][R4.64+0x8], R3 ;  /* 0x0000080304000986 */ /* 0x0003e2000c101908 */
[----:B0-----:R-:W-:-:S05]  /*0240*/  IMAD.IADD R13, R9, 0x1, R13 ;  /* 0x00000001090d7824 */ /* 0x001fca00078e020d */
[----:B------:R-:W-:-:S13]  /*0250*/  ISETP.GE.AND P1, PT, R13, UR7, PT ;  /* 0x000000070d007c0c */ /* 0x000fda000bf26270 */
[----:B-1----:R-:W-:Y:S05]  /*0260*/  @!P1 BRA `(.L_x_14) ;  /* 0xfffffffc00d09947 */ /* 0x002fea000383ffff */
.L_x_13:
[----:B------:R-:W-:Y:S05]  /*0270*/  BSYNC.RECONVERGENT B0 ;  /* 0x0000000000007941 */ /* 0x000fea0003800200 */
.L_x_12:
[----:B------:R-:W0:Y:S01]  /*0280*/  LDCU UR4, c[0x0][0x390] ;  /* 0x00007200ff0477ac */ /* 0x000e220008000800 */
[----:B------:R-:W-:-:S05]  /*0290*/  IMAD.IADD R0, R11, 0x1, R0 ;  /* 0x000000010b007824 */ /* 0x000fca00078e0200 */
[----:B0-----:R-:W-:-:S13]  /*02a0*/  ISETP.GE.AND P0, PT, R0, UR4, PT ;  /* 0x0000000400007c0c */ /* 0x001fda000bf06270 */
[----:B------:R-:W-:Y:S05]  /*02b0*/  @!P0 BRA `(.L_x_15) ;  /* 0xfffffffc00a48947 */ /* 0x000fea000383ffff */
[----:B------:R-:W-:Y:S05]  /*02c0*/  EXIT ;  /* 0x000000000000794d */ /* 0x000fea0003800000 */
.L_x_16:
        /* <DEDUP_REMOVED lines=11> */
.L_x_18:


//--------------------- .nv.shared.reserved.0     --------------------------
	.section	.nv.shared.reserved.0,"aw",@nobits
	.weak		__nv_reservedSMEM_offset_0_alias
	.size		__nv_reservedSMEM_offset_0_alias, 0, 64
	.other		__nv_reservedSMEM_offset_0_alias,@"STO_CUDA_RESERVED_SHARED STV_DEFAULT"
__nv_reservedSMEM_offset_0_alias:
	.zero		0
	.zero		64


//--------------------- .nv.constant0._Z12align_kernelPcS_PiS0_S0_iiiii --------------------------
	.section	.nv.constant0._Z12align_kernelPcS_PiS0_S0_iiiii,"a",@progbits
	.sectionflags	@""
	.align	4
.nv.constant0._Z12align_kernelPcS_PiS0_S0_iiiii:
	.zero		956


//--------------------- .nv.constant0._Z11find_kernelPiS_ii --------------------------
	.section	.nv.constant0._Z11find_kernelPiS_ii,"a",@progbits
	.sectionflags	@""
	.align	4
.nv.constant0._Z11find_kernelPiS_ii:
	.zero		920


//--------------------- SYMBOLS --------------------------

	.type		.nv.reservedSmem.offset0,@object
	.size		.nv.reservedSmem.offset0,0x4
